//
// Generated by NVIDIA NVVM Compiler
//
// Compiler Build ID: CL-36424714
// Cuda compilation tools, release 13.0, V13.0.88
// Based on NVVM 20.0.0
//

.version 9.0
.target sm_100
.address_size 64

	// .globl	_Z8addArrayPKdS0_Pd

.visible .entry _Z8addArrayPKdS0_Pd(
	.param .u64 .ptr .align 1 _Z8addArrayPKdS0_Pd_param_0,
	.param .u64 .ptr .align 1 _Z8addArrayPKdS0_Pd_param_1,
	.param .u64 .ptr .align 1 _Z8addArrayPKdS0_Pd_param_2
)
{
	.reg .pred 	%p<3>;
	.reg .b32 	%r<10>;
	.reg .b64 	%rd<11>;
	.reg .b64 	%fd<9>;

	ld.param.u64 	%rd4, [_Z8addArrayPKdS0_Pd_param_0];
	ld.param.u64 	%rd5, [_Z8addArrayPKdS0_Pd_param_1];
	ld.param.u64 	%rd6, [_Z8addArrayPKdS0_Pd_param_2];
	mov.u32 	%r6, %tid.x;
	mov.u32 	%r7, %ctaid.x;
	mov.u32 	%r1, %ntid.x;
	mad.lo.s32 	%r9, %r7, %r1, %r6;
	setp.gt.s32 	%p1, %r9, 67108863;
	@%p1 bra 	$L__BB0_3;
	mov.u32 	%r8, %nctaid.x;
	mul.lo.s32 	%r3, %r8, %r1;
	cvta.to.global.u64 	%rd1, %rd4;
	cvta.to.global.u64 	%rd2, %rd5;
	cvta.to.global.u64 	%rd3, %rd6;
$L__BB0_2:
	mul.wide.s32 	%rd7, %r9, 8;
	add.s64 	%rd8, %rd1, %rd7;
	ld.global.f64 	%fd1, [%rd8];
	add.s64 	%rd9, %rd2, %rd7;
	ld.global.f64 	%fd2, [%rd9];
	mul.f64 	%fd3, %fd1, %fd2;
	fma.rn.f64 	%fd4, %fd2, 0dC00921FB4D12D84A, %fd3;
	div.rn.f64 	%fd5, %fd4, %fd1;
	mul.f64 	%fd6, %fd2, %fd5;
	mul.f64 	%fd7, %fd2, %fd6;
	sub.f64 	%fd8, %fd7, %fd3;
	add.s64 	%rd10, %rd3, %rd7;
	st.global.f64 	[%rd10], %fd8;
	add.s32 	%r9, %r9, %r3;
	setp.lt.s32 	%p2, %r9, 67108864;
	@%p2 bra 	$L__BB0_2;
$L__BB0_3:
	ret;

}


// ===== COMPILED SASS (sm_100) =====

	.target	sm_100

	.elftype	@"ET_EXEC"


//--------------------- .note.nv.tkinfo           --------------------------
	.section	.note.nv.tkinfo,"",@"SHT_NOTE"
	.sectionflags	@"SHF_NOTE_NV_TKINFO"
	.tkinfo
        /*0018*/ 	.word	0x00000002
        /*0030*/ 	.string	""
        /*0030*/ 	.string	"ptxas"
        /*0030*/ 	.string	"Cuda compilation tools, release 13.0, V13.0.88"
        /*0030*/ 	.string	"Build cuda_13.0.r13.0/compiler.36424714_0"
        /*0030*/ 	.string	"-arch sm_100 -m 64 "



//--------------------- .note.nv.cuinfo           --------------------------
	.section	.note.nv.cuinfo,"",@"SHT_NOTE"
	.sectionflags	@"SHF_NOTE_NV_CUINFO"
        /*0018*/ 	.short	0x0002
        /*001a*/ 	.short	0x0064
        /*001c*/ 	.short	0x0082
	.zero		2


//--------------------- .nv.info                  --------------------------
	.section	.nv.info,"",@"SHT_CUDA_INFO"
	.align	4


	//----- nvinfo : EIATTR_REGCOUNT
	.align		4
        /*0000*/ 	.byte	0x04, 0x2f
        /*0002*/ 	.short	(.L_1 - .L_0)
	.align		4
.L_0:
        /*0004*/ 	.word	index@(_Z8addArrayPKdS0_Pd)
        /*0008*/ 	.word	0x00000024


	//----- nvinfo : EIATTR_FRAME_SIZE
	.align		4
.L_1:
        /*000c*/ 	.byte	0x04, 0x11
        /*000e*/ 	.short	(.L_3 - .L_2)
	.align		4
.L_2:
        /*0010*/ 	.word	index@($__internal_0_$__cuda_sm20_div_rn_f64_full)
        /*0014*/ 	.word	0x00000000


	//----- nvinfo : EIATTR_FRAME_SIZE
	.align		4
.L_3:
        /*0018*/ 	.byte	0x04, 0x11
        /*001a*/ 	.short	(.L_5 - .L_4)
	.align		4
.L_4:
        /*001c*/ 	.word	index@(_Z8addArrayPKdS0_Pd)
        /*0020*/ 	.word	0x00000000


	//----- nvinfo : EIATTR_MIN_STACK_SIZE
	.align		4
.L_5:
        /*0024*/ 	.byte	0x04, 0x12
        /*0026*/ 	.short	(.L_7 - .L_6)
	.align		4
.L_6:
        /*0028*/ 	.word	index@(_Z8addArrayPKdS0_Pd)
        /*002c*/ 	.word	0x00000000
.L_7:


//--------------------- .nv.compat                --------------------------
	.section	.nv.compat,"",@"SHT_CUDA_COMPAT_INFO"
	.align	4
        /*0000*/ 	.byte	0x02, 0x09, 0x00, 0x00, 0x02, 0x02, 0x01, 0x00, 0x02, 0x05, 0x05, 0x00, 0x03, 0x07, 0x01, 0x01
        /*0010*/ 	.byte	0x02, 0x03, 0x00, 0x00, 0x02, 0x06, 0x01, 0x00, 0x04, 0x0b, 0x08, 0x00, 0x01, 0x00, 0x00, 0x00
        /*0020*/ 	.byte	0x00, 0x00, 0x00, 0x00


//--------------------- .nv.info._Z8addArrayPKdS0_Pd --------------------------
	.section	.nv.info._Z8addArrayPKdS0_Pd,"",@"SHT_CUDA_INFO"
	.sectionflags	@""
	.align	4


	//----- nvinfo : EIATTR_CUDA_API_VERSION
	.align		4
        /*0000*/ 	.byte	0x04, 0x37
        /*0002*/ 	.short	(.L_9 - .L_8)
.L_8:
        /*0004*/ 	.word	0x00000082


	//----- nvinfo : EIATTR_KPARAM_INFO
	.align		4
.L_9:
        /*0008*/ 	.byte	0x04, 0x17
        /*000a*/ 	.short	(.L_11 - .L_10)
.L_10:
        /*000c*/ 	.word	0x00000000
        /*0010*/ 	.short	0x0002
        /*0012*/ 	.short	0x0010
        /*0014*/ 	.byte	0x00, 0xf5, 0x21, 0x00


	//----- nvinfo : EIATTR_KPARAM_INFO
	.align		4
.L_11:
        /*0018*/ 	.byte	0x04, 0x17
        /*001a*/ 	.short	(.L_13 - .L_12)
.L_12:
        /*001c*/ 	.word	0x00000000
        /*0020*/ 	.short	0x0001
        /*0022*/ 	.short	0x0008
        /*0024*/ 	.byte	0x00, 0xf5, 0x21, 0x00


	//----- nvinfo : EIATTR_KPARAM_INFO
	.align		4
.L_13:
        /*0028*/ 	.byte	0x04, 0x17
        /*002a*/ 	.short	(.L_15 - .L_14)
.L_14:
        /*002c*/ 	.word	0x00000000
        /*0030*/ 	.short	0x0000
        /*0032*/ 	.short	0x0000
        /*0034*/ 	.byte	0x00, 0xf5, 0x21, 0x00


	//----- nvinfo : EIATTR_SPARSE_MMA_MASK
	.align		4
.L_15:
        /*0038*/ 	.byte	0x03, 0x50
        /*003a*/ 	.short	0x0000


	//----- nvinfo : EIATTR_MAXREG_COUNT
	.align		4
        /*003c*/ 	.byte	0x03, 0x1b
        /*003e*/ 	.short	0x00ff


	//----- nvinfo : EIATTR_MERCURY_ISA_VERSION
	.align		4
        /*0040*/ 	.byte	0x03, 0x5f
        /*0042*/ 	.short	0x0101


	//----- nvinfo : EIATTR_VRC_CTA_INIT_COUNT
	.align		4
        /*0044*/ 	.byte	0x02, 0x4a
	.zero		1
	.zero		1


	//----- nvinfo : EIATTR_EXIT_INSTR_OFFSETS
	.align		4
        /*0048*/ 	.byte	0x04, 0x1c
        /*004a*/ 	.short	(.L_17 - .L_16)


	//   ....[0]....
.L_16:
        /*004c*/ 	.word	0x00000060


	//   ....[1]....
        /*0050*/ 	.word	0x000002f0


	//----- nvinfo : EIATTR_CRS_STACK_SIZE
	.align		4
.L_17:
        /*0054*/ 	.byte	0x04, 0x1e
        /*0056*/ 	.short	(.L_19 - .L_18)
.L_18:
        /*0058*/ 	.word	0x00000000


	//----- nvinfo : EIATTR_CBANK_PARAM_SIZE
	.align		4
.L_19:
        /*005c*/ 	.byte	0x03, 0x19
        /*005e*/ 	.short	0x0018


	//----- nvinfo : EIATTR_PARAM_CBANK
	.align		4
        /*0060*/ 	.byte	0x04, 0x0a
        /*0062*/ 	.short	(.L_21 - .L_20)
	.align		4
.L_20:
        /*0064*/ 	.word	index@(.nv.constant0._Z8addArrayPKdS0_Pd)
        /*0068*/ 	.short	0x0380
        /*006a*/ 	.short	0x0018


	//----- nvinfo : EIATTR_SW_WAR
	.align		4
.L_21:
        /*006c*/ 	.byte	0x04, 0x36
        /*006e*/ 	.short	(.L_23 - .L_22)
.L_22:
        /*0070*/ 	.word	0x00000008
.L_23:


//--------------------- .nv.callgraph             --------------------------
	.section	.nv.callgraph,"",@"SHT_CUDA_CALLGRAPH"
	.align	4
	.sectionentsize	8
	.align		4
        /*0000*/ 	.word	0x00000000
	.align		4
        /*0004*/ 	.word	0xffffffff
	.align		4
        /*0008*/ 	.word	0x00000000
	.align		4
        /*000c*/ 	.word	0xfffffffe
	.align		4
        /*0010*/ 	.word	0x00000000
	.align		4
        /*0014*/ 	.word	0xfffffffd
	.align		4
        /*0018*/ 	.word	0x00000000
	.align		4
        /*001c*/ 	.word	0xfffffffc


//--------------------- .text._Z8addArrayPKdS0_Pd --------------------------
	.section	.text._Z8addArrayPKdS0_Pd,"ax",@progbits
	.align	128
        .global         _Z8addArrayPKdS0_Pd
        .type           _Z8addArrayPKdS0_Pd,@function
        .size           _Z8addArrayPKdS0_Pd,(.L_x_9 - _Z8addArrayPKdS0_Pd)
        .other          _Z8addArrayPKdS0_Pd,@"STO_CUDA_ENTRY STV_DEFAULT"
_Z8addArrayPKdS0_Pd:
.text._Z8addArrayPKdS0_Pd:
[----:B------:R-:W-:Y:S01]  /*0000*/  LDC R1, c[0x0][0x37c] ;  /* 0x0000df00ff017b82 */ /* 0x000fe20000000800 */
[----:B------:R-:W0:Y:S07]  /*0010*/  S2R R21, SR_TID.X ;  /* 0x0000000000157919 */ /* 0x000e2e0000002100 */
[----:B------:R-:W0:Y:S08]  /*0020*/  S2UR UR4, SR_CTAID.X ;  /* 0x00000000000479c3 */ /* 0x000e300000002500 */
[----:B------:R-:W0:Y:S02]  /*0030*/  LDC R0, c[0x0][0x360] ;  /* 0x0000d800ff007b82 */ /* 0x000e240000000800 */
[----:B0-----:R-:W-:-:S05]  /*0040*/  IMAD R21, R0, UR4, R21 ;  /* 0x0000000400157c24 */ /* 0x001fca000f8e0215 */
[----:B------:R-:W-:-:S13]  /*0050*/  ISETP.GT.AND P0, PT, R21, 0x3ffffff, PT ;  /* 0x03ffffff1500780c */ /* 0x000fda0003f04270 */
[----:B------:R-:W-:Y:S05]  /*0060*/  @P0 EXIT ;  /* 0x000000000000094d */ /* 0x000fea0003800000 */
[----:B------:R-:W0:Y:S01]  /*0070*/  LDC.64 R4, c[0x0][0x390] ;  /* 0x0000e400ff047b82 */ /* 0x000e220000000a00 */
[----:B------:R-:W1:Y:S01]  /*0080*/  LDCU UR4, c[0x0][0x370] ;  /* 0x00006e00ff0477ac */ /* 0x000e620008000800 */
[----:B------:R-:W2:Y:S06]  /*0090*/  LDCU.64 UR6, c[0x0][0x358] ;  /* 0x00006b00ff0677ac */ /* 0x000eac0008000a00 */
[----:B------:R-:W3:Y:S08]  /*00a0*/  LDC.64 R6, c[0x0][0x380] ;  /* 0x0000e000ff067b82 */ /* 0x000ef00000000a00 */
[----:B------:R-:W4:Y:S01]  /*00b0*/  LDC.64 R8, c[0x0][0x388] ;  /* 0x0000e200ff087b82 */ /* 0x000f220000000a00 */
[----:B-1----:R-:W-:-:S07]  /*00c0*/  IMAD R0, R0, UR4, RZ ;  /* 0x0000000400007c24 */ /* 0x002fce000f8e02ff */
.L_x_2:
[----:B---3--:R-:W-:-:S06]  /*00d0*/  IMAD.WIDE R14, R21, 0x8, R6 ;  /* 0x00000008150e7825 */ /* 0x008fcc00078e0206 */
[----:B--2---:R-:W2:Y:S01]  /*00e0*/  LDG.E.64 R14, desc[UR6][R14.64] ;  /* 0x000000060e0e7981 */ /* 0x004ea2000c1e1b00 */
[----:B-1--4-:R-:W-:-:S06]  /*00f0*/  IMAD.WIDE R10, R21, 0x8, R8 ;  /* 0x00000008150a7825 */ /* 0x012fcc00078e0208 */
[----:B------:R-:W3:Y:S01]  /*0100*/  LDG.E.64 R10, desc[UR6][R10.64] ;  /* 0x000000060a0a7981 */ /* 0x000ee2000c1e1b00 */
[----:B------:R-:W-:Y:S01]  /*0110*/  IMAD.MOV.U32 R2, RZ, RZ, 0x1 ;  /* 0x00000001ff027424 */ /* 0x000fe200078e00ff */
[----:B------:R-:W-:Y:S01]  /*0120*/  UMOV UR4, 0x4d12d84a ;  /* 0x4d12d84a00047882 */ /* 0x000fe20000000000 */
[----:B------:R-:W-:Y:S01]  /*0130*/  UMOV UR5, 0x400921fb ;  /* 0x400921fb00057882 */ /* 0x000fe20000000000 */
[----:B------:R-:W-:Y:S01]  /*0140*/  BSSY.RECONVERGENT B0, `(.L_x_0) ;  /* 0x0000015000007945 */ /* 0x000fe20003800200 */
[----:B--2---:R-:W1:Y:S02]  /*0150*/  MUFU.RCP64H R3, R15 ;  /* 0x0000000f00037308 */ /* 0x004e640000001800 */
[----:B-1----:R-:W-:-:S08]  /*0160*/  DFMA R12, -R14, R2, 1 ;  /* 0x3ff000000e0c742b */ /* 0x002fd00000000102 */
[----:B------:R-:W-:-:S08]  /*0170*/  DFMA R12, R12, R12, R12 ;  /* 0x0000000c0c0c722b */ /* 0x000fd0000000000c */
[----:B------:R-:W-:Y:S02]  /*0180*/  DFMA R2, R2, R12, R2 ;  /* 0x0000000c0202722b */ /* 0x000fe40000000002 */
[----:B---3--:R-:W-:-:S06]  /*0190*/  DMUL R12, R14, R10 ;  /* 0x0000000a0e0c7228 */ /* 0x008fcc0000000000 */
[----:B------:R-:W-:Y:S02]  /*01a0*/  DFMA R18, -R14, R2, 1 ;  /* 0x3ff000000e12742b */ /* 0x000fe40000000102 */
[----:B------:R-:W-:-:S06]  /*01b0*/  DFMA R16, R10, -UR4, R12 ;  /* 0x800000040a107c2b */ /* 0x000fcc000800000c */
[----:B------:R-:W-:-:S04]  /*01c0*/  DFMA R2, R2, R18, R2 ;  /* 0x000000120202722b */ /* 0x000fc80000000002 */
[----:B------:R-:W-:-:S04]  /*01d0*/  FSETP.GEU.AND P2, PT, |R17|, 6.5827683646048100446e-37, PT ;  /* 0x036000001100780b */ /* 0x000fc80003f4e200 */
[----:B------:R-:W-:-:S08]  /*01e0*/  DMUL R18, R16, R2 ;  /* 0x0000000210127228 */ /* 0x000fd00000000000 */
[----:B------:R-:W-:-:S08]  /*01f0*/  DFMA R22, -R14, R18, R16 ;  /* 0x000000120e16722b */ /* 0x000fd00000000110 */
[----:B------:R-:W-:Y:S01]  /*0200*/  DFMA R2, R2, R22, R18 ;  /* 0x000000160202722b */ /* 0x000fe20000000012 */
[--C-:B------:R-:W-:Y:S02]  /*0210*/  IMAD.MOV.U32 R23, RZ, RZ, R21.reuse ;  /* 0x000000ffff177224 */ /* 0x100fe400078e0015 */
[----:B------:R-:W-:-:S05]  /*0220*/  IMAD.IADD R21, R0, 0x1, R21 ;  /* 0x0000000100157824 */ /* 0x000fca00078e0215 */
[----:B------:R-:W-:Y:S02]  /*0230*/  ISETP.GE.AND P1, PT, R21, 0x4000000, PT ;  /* 0x040000001500780c */ /* 0x000fe40003f26270 */
[----:B------:R-:W-:-:S05]  /*0240*/  FFMA R18, RZ, R15, R3 ;  /* 0x0000000fff127223 */ /* 0x000fca0000000003 */
[----:B------:R-:W-:-:S13]  /*0250*/  FSETP.GT.AND P0, PT, |R18|, 1.469367938527859385e-39, PT ;  /* 0x001000001200780b */ /* 0x000fda0003f04200 */
[----:B------:R-:W-:Y:S05]  /*0260*/  @P0 BRA P2, `(.L_x_1) ;  /* 0x0000000000080947 */ /* 0x000fea0001000000 */
[----:B------:R-:W-:-:S07]  /*0270*/  MOV R30, 0x290 ;  /* 0x00000290001e7802 */ /* 0x000fce0000000f00 */
[----:B0-----:R-:W-:Y:S05]  /*0280*/  CALL.REL.NOINC `($__internal_0_$__cuda_sm20_div_rn_f64_full) ;  /* 0x00000000001c7944 */ /* 0x001fea0003c00000 */
.L_x_1:
[----:B------:R-:W-:Y:S05]  /*0290*/  BSYNC.RECONVERGENT B0 ;  /* 0x0000000000007941 */ /* 0x000fea0003800200 */
.L_x_0:
[----:B------:R-:W-:-:S08]  /*02a0*/  DMUL R2, R10, R2 ;  /* 0x000000020a027228 */ /* 0x000fd00000000000 */
[----:B------:R-:W-:Y:S01]  /*02b0*/  DFMA R2, R10, R2, -R12 ;  /* 0x000000020a02722b */ /* 0x000fe2000000080c */
[----:B0-----:R-:W-:-:S06]  /*02c0*/  IMAD.WIDE R10, R23, 0x8, R4 ;  /* 0x00000008170a7825 */ /* 0x001fcc00078e0204 */
[----:B------:R1:W-:Y:S01]  /*02d0*/  STG.E.64 desc[UR6][R10.64], R2 ;  /* 0x000000020a007986 */ /* 0x0003e2000c101b06 */
[----:B------:R-:W-:Y:S05]  /*02e0*/  @!P1 BRA `(.L_x_2) ;  /* 0xfffffffc00789947 */ /* 0x000fea000383ffff */
[----:B------:R-:W-:Y:S05]  /*02f0*/  EXIT ;  /* 0x000000000000794d */ /* 0x000fea0003800000 */
        .weak           $__internal_0_$__cuda_sm20_div_rn_f64_full
        .type           $__internal_0_$__cuda_sm20_div_rn_f64_full,@function
        .size           $__internal_0_$__cuda_sm20_div_rn_f64_full,(.L_x_9 - $__internal_0_$__cuda_sm20_div_rn_f64_full)
$__internal_0_$__cuda_sm20_div_rn_f64_full:
[C---:B------:R-:W-:Y:S01]  /*0300*/  FSETP.GEU.AND P0, PT, |R15|.reuse, 1.469367938527859385e-39, PT ;  /* 0x001000000f00780b */ /* 0x040fe20003f0e200 */
[----:B------:R-:W-:Y:S01]  /*0310*/  IMAD.MOV.U32 R24, RZ, RZ, 0x1 ;  /* 0x00000001ff187424 */ /* 0x000fe200078e00ff */
[----:B------:R-:W-:Y:S01]  /*0320*/  LOP3.LUT R2, R15, 0x800fffff, RZ, 0xc0, !PT ;  /* 0x800fffff0f027812 */ /* 0x000fe200078ec0ff */
[----:B------:R-:W-:Y:S01]  /*0330*/  IMAD.MOV.U32 R20, RZ, RZ, 0x1ca00000 ;  /* 0x1ca00000ff147424 */ /* 0x000fe200078e00ff */
[C---:B------:R-:W-:Y:S01]  /*0340*/  FSETP.GEU.AND P3, PT, |R17|.reuse, 1.469367938527859385e-39, PT ;  /* 0x001000001100780b */ /* 0x040fe20003f6e200 */
[----:B------:R-:W-:Y:S01]  /*0350*/  BSSY.RECONVERGENT B1, `(.L_x_3) ;  /* 0x0000052000017945 */ /* 0x000fe20003800200 */
[----:B------:R-:W-:Y:S01]  /*0360*/  LOP3.LUT R3, R2, 0x3ff00000, RZ, 0xfc, !PT ;  /* 0x3ff0000002037812 */ /* 0x000fe200078efcff */
[----:B------:R-:W-:Y:S01]  /*0370*/  IMAD.MOV.U32 R2, RZ, RZ, R14 ;  /* 0x000000ffff027224 */ /* 0x000fe200078e000e */
[----:B------:R-:W-:Y:S02]  /*0380*/  LOP3.LUT R22, R17, 0x7ff00000, RZ, 0xc0, !PT ;  /* 0x7ff0000011167812 */ /* 0x000fe400078ec0ff */
[----:B------:R-:W-:-:S03]  /*0390*/  LOP3.LUT R31, R15, 0x7ff00000, RZ, 0xc0, !PT ;  /* 0x7ff000000f1f7812 */ /* 0x000fc600078ec0ff */
[----:B------:R-:W-:Y:S01]  /*03a0*/  @!P0 DMUL R2, R14, 8.98846567431157953865e+307 ;  /* 0x7fe000000e028828 */ /* 0x000fe20000000000 */
[C---:B------:R-:W-:Y:S01]  /*03b0*/  ISETP.GE.U32.AND P2, PT, R22.reuse, R31, PT ;  /* 0x0000001f1600720c */ /* 0x040fe20003f46070 */
[----:B------:R-:W-:Y:S02]  /*03c0*/  IMAD.MOV.U32 R32, RZ, RZ, R22 ;  /* 0x000000ffff207224 */ /* 0x000fe400078e0016 */
[----:B------:R-:W-:Y:S02]  /*03d0*/  @!P3 LOP3.LUT R27, R15, 0x7ff00000, RZ, 0xc0, !PT ;  /* 0x7ff000000f1bb812 */ /* 0x000fe400078ec0ff */
[----:B------:R-:W0:Y:S02]  /*03e0*/  MUFU.RCP64H R25, R3 ;  /* 0x0000000300197308 */ /* 0x000e240000001800 */
[----:B------:R-:W-:Y:S02]  /*03f0*/  @!P3 ISETP.GE.U32.AND P4, PT, R22, R27, PT ;  /* 0x0000001b1600b20c */ /* 0x000fe40003f86070 */
[----:B------:R-:W-:-:S02]  /*0400*/  @!P0 LOP3.LUT R31, R3, 0x7ff00000, RZ, 0xc0, !PT ;  /* 0x7ff00000031f8812 */ /* 0x000fc400078ec0ff */
[----:B------:R-:W-:-:S04]  /*0410*/  @!P3 SEL R27, R20, 0x63400000, !P4 ;  /* 0x63400000141bb807 */ /* 0x000fc80006000000 */
[----:B------:R-:W-:-:S04]  /*0420*/  @!P3 LOP3.LUT R28, R27, 0x80000000, R17, 0xf8, !PT ;  /* 0x800000001b1cb812 */ /* 0x000fc800078ef811 */
[----:B------:R-:W-:Y:S01]  /*0430*/  @!P3 LOP3.LUT R29, R28, 0x100000, RZ, 0xfc, !PT ;  /* 0x001000001c1db812 */ /* 0x000fe200078efcff */
[----:B------:R-:W-:Y:S01]  /*0440*/  @!P3 IMAD.MOV.U32 R28, RZ, RZ, RZ ;  /* 0x000000ffff1cb224 */ /* 0x000fe200078e00ff */
[----:B0-----:R-:W-:-:S08]  /*0450*/  DFMA R18, R24, -R2, 1 ;  /* 0x3ff000001812742b */ /* 0x001fd00000000802 */
[----:B------:R-:W-:-:S08]  /*0460*/  DFMA R18, R18, R18, R18 ;  /* 0x000000121212722b */ /* 0x000fd00000000012 */
[----:B------:R-:W-:Y:S01]  /*0470*/  DFMA R24, R24, R18, R24 ;  /* 0x000000121818722b */ /* 0x000fe20000000018 */
[----:B------:R-:W-:Y:S01]  /*0480*/  SEL R19, R20, 0x63400000, !P2 ;  /* 0x6340000014137807 */ /* 0x000fe20005000000 */
[----:B------:R-:W-:-:S03]  /*0490*/  IMAD.MOV.U32 R18, RZ, RZ, R16 ;  /* 0x000000ffff127224 */ /* 0x000fc600078e0010 */
[----:B------:R-:W-:-:S03]  /*04a0*/  LOP3.LUT R19, R19, 0x800fffff, R17, 0xf8, !PT ;  /* 0x800fffff13137812 */ /* 0x000fc600078ef811 */
[----:B------:R-:W-:-:S03]  /*04b0*/  DFMA R26, R24, -R2, 1 ;  /* 0x3ff00000181a742b */ /* 0x000fc60000000802 */
[----:B------:R-:W-:-:S05]  /*04c0*/  @!P3 DFMA R18, R18, 2, -R28 ;  /* 0x400000001212b82b */ /* 0x000fca000000081c */
[----:B------:R-:W-:-:S05]  /*04d0*/  DFMA R26, R24, R26, R24 ;  /* 0x0000001a181a722b */ /* 0x000fca0000000018 */
[----:B------:R-:W-:-:S03]  /*04e0*/  @!P3 LOP3.LUT R32, R19, 0x7ff00000, RZ, 0xc0, !PT ;  /* 0x7ff000001320b812 */ /* 0x000fc600078ec0ff */
[----:B------:R-:W-:Y:S02]  /*04f0*/  DMUL R24, R26, R18 ;  /* 0x000000121a187228 */ /* 0x000fe40000000000 */
[----:B------:R-:W-:-:S05]  /*0500*/  VIADD R33, R32, 0xffffffff ;  /* 0xffffffff20217836 */ /* 0x000fca0000000000 */
[----:B------:R-:W-:Y:S01]  /*0510*/  ISETP.GT.U32.AND P0, PT, R33, 0x7feffffe, PT ;  /* 0x7feffffe2100780c */ /* 0x000fe20003f04070 */
[----:B------:R-:W-:Y:S01]  /*0520*/  VIADD R33, R31, 0xffffffff ;  /* 0xffffffff1f217836 */ /* 0x000fe20000000000 */
[----:B------:R-:W-:-:S04]  /*0530*/  DFMA R28, R24, -R2, R18 ;  /* 0x80000002181c722b */ /* 0x000fc80000000012 */
[----:B------:R-:W-:-:S04]  /*0540*/  ISETP.GT.U32.OR P0, PT, R33, 0x7feffffe, P0 ;  /* 0x7feffffe2100780c */ /* 0x000fc80000704470 */
[----:B------:R-:W-:-:S09]  /*0550*/  DFMA R24, R26, R28, R24 ;  /* 0x0000001c1a18722b */ /* 0x000fd20000000018 */
[----:B------:R-:W-:Y:S05]  /*0560*/  @P0 BRA `(.L_x_4) ;  /* 0x00000000006c0947 */ /* 0x000fea0003800000 */
[----:B------:R-:W-:Y:S01]  /*0570*/  LOP3.LUT R17, R15, 0x7ff00000, RZ, 0xc0, !PT ;  /* 0x7ff000000f117812 */ /* 0x000fe200078ec0ff */
[----:B------:R-:W-:-:S03]  /*0580*/  IMAD.MOV.U32 R28, RZ, RZ, RZ ;  /* 0x000000ffff1c7224 */ /* 0x000fc600078e00ff */
[CC--:B------:R-:W-:Y:S02]  /*0590*/  VIADDMNMX R16, R22.reuse, -R17.reuse, 0xb9600000, !PT ;  /* 0xb960000016107446 */ /* 0x0c0fe40007800911 */
[----:B------:R-:W-:Y:S02]  /*05a0*/  ISETP.GE.U32.AND P0, PT, R22, R17, PT ;  /* 0x000000111600720c */ /* 0x000fe40003f06070 */
[----:B------:R-:W-:Y:S02]  /*05b0*/  VIMNMX R16, PT, PT, R16, 0x46a00000, PT ;  /* 0x46a0000010107848 */ /* 0x000fe40003fe0100 */
[----:B------:R-:W-:-:S05]  /*05c0*/  SEL R17, R20, 0x63400000, !P0 ;  /* 0x6340000014117807 */ /* 0x000fca0004000000 */
[----:B------:R-:W-:-:S04]  /*05d0*/  IMAD.IADD R16, R16, 0x1, -R17 ;  /* 0x0000000110107824 */ /* 0x000fc800078e0a11 */
[----:B------:R-:W-:-:S06]  /*05e0*/  VIADD R29, R16, 0x7fe00000 ;  /* 0x7fe00000101d7836 */ /* 0x000fcc0000000000 */
[----:B------:R-:W-:-:S10]  /*05f0*/  DMUL R26, R24, R28 ;  /* 0x0000001c181a7228 */ /* 0x000fd40000000000 */
[----:B------:R-:W-:-:S13]  /*0600*/  FSETP.GTU.AND P0, PT, |R27|, 1.469367938527859385e-39, PT ;  /* 0x001000001b00780b */ /* 0x000fda0003f0c200 */
[----:B------:R-:W-:Y:S05]  /*0610*/  @P0 BRA `(.L_x_5) ;  /* 0x0000000000940947 */ /* 0x000fea0003800000 */
[----:B------:R-:W-:Y:S01]  /*0620*/  DFMA R2, R24, -R2, R18 ;  /* 0x800000021802722b */ /* 0x000fe20000000012 */
[----:B------:R-:W-:-:S09]  /*0630*/  IMAD.MOV.U32 R28, RZ, RZ, RZ ;  /* 0x000000ffff1c7224 */ /* 0x000fd200078e00ff */
[C---:B------:R-:W-:Y:S02]  /*0640*/  FSETP.NEU.AND P0, PT, R3.reuse, RZ, PT ;  /* 0x000000ff0300720b */ /* 0x040fe40003f0d000 */
[----:B------:R-:W-:-:S04]  /*0650*/  LOP3.LUT R15, R3, 0x80000000, R15, 0x48, !PT ;  /* 0x80000000030f7812 */ /* 0x000fc800078e480f */
[----:B------:R-:W-:-:S07]  /*0660*/  LOP3.LUT R29, R15, R29, RZ, 0xfc, !PT ;  /* 0x0000001d0f1d7212 */ /* 0x000fce00078efcff */
[----:B------:R-:W-:Y:S05]  /*0670*/  @!P0 BRA `(.L_x_5) ;  /* 0x00000000007c8947 */ /* 0x000fea0003800000 */
[----:B------:R-:W-:Y:S02]  /*0680*/  IMAD.MOV R3, RZ, RZ, -R16 ;  /* 0x000000ffff037224 */ /* 0x000fe400078e0a10 */
[----:B------:R-:W-:-:S06]  /*0690*/  IMAD.MOV.U32 R2, RZ, RZ, RZ ;  /* 0x000000ffff027224 */ /* 0x000fcc00078e00ff */
[----:B------:R-:W-:Y:S02]  /*06a0*/  DFMA R2, R26, -R2, R24 ;  /* 0x800000021a02722b */ /* 0x000fe40000000018 */
[----:B------:R-:W-:-:S04]  /*06b0*/  DMUL.RP R24, R24, R28 ;  /* 0x0000001c18187228 */ /* 0x000fc80000008000 */
[----:B------:R-:W-:-:S04]  /*06c0*/  IADD3 R2, PT, PT, -R16, -0x43300000, RZ ;  /* 0xbcd0000010027810 */ /* 0x000fc80007ffe1ff */
[----:B------:R-:W-:Y:S02]  /*06d0*/  FSETP.NEU.AND P0, PT, |R3|, R2, PT ;  /* 0x000000020300720b */ /* 0x000fe40003f0d200 */
[----:B------:R-:W-:Y:S02]  /*06e0*/  LOP3.LUT R15, R25, R15, RZ, 0x3c, !PT ;  /* 0x0000000f190f7212 */ /* 0x000fe400078e3cff */
[----:B------:R-:W-:Y:S02]  /*06f0*/  FSEL R26, R24, R26, !P0 ;  /* 0x0000001a181a7208 */ /* 0x000fe40004000000 */
[----:B------:R-:W-:Y:S01]  /*0700*/  FSEL R27, R15, R27, !P0 ;  /* 0x0000001b0f1b7208 */ /* 0x000fe20004000000 */
[----:B------:R-:W-:Y:S06]  /*0710*/  BRA `(.L_x_5) ;  /* 0x0000000000547947 */ /* 0x000fec0003800000 */
.L_x_4:
[----:B------:R-:W-:-:S14]  /*0720*/  DSETP.NAN.AND P0, PT, R16, R16, PT ;  /* 0x000000101000722a */ /* 0x000fdc0003f08000 */
[----:B------:R-:W-:Y:S05]  /*0730*/  @P0 BRA `(.L_x_6) ;  /* 0x0000000000440947 */ /* 0x000fea0003800000 */
[----:B------:R-:W-:-:S14]  /*0740*/  DSETP.NAN.AND P0, PT, R14, R14, PT ;  /* 0x0000000e0e00722a */ /* 0x000fdc0003f08000 */
[----:B------:R-:W-:Y:S05]  /*0750*/  @P0 BRA `(.L_x_7) ;  /* 0x0000000000300947 */ /* 0x000fea0003800000 */
[----:B------:R-:W-:Y:S01]  /*0760*/  ISETP.NE.AND P0, PT, R32, R31, PT ;  /* 0x0000001f2000720c */ /* 0x000fe20003f05270 */
[----:B------:R-:W-:Y:S02]  /*0770*/  IMAD.MOV.U32 R26, RZ, RZ, 0x0 ;  /* 0x00000000ff1a7424 */ /* 0x000fe400078e00ff */
[----:B------:R-:W-:-:S10]  /*0780*/  IMAD.MOV.U32 R27, RZ, RZ, -0x80000 ;  /* 0xfff80000ff1b7424 */ /* 0x000fd400078e00ff */
[----:B------:R-:W-:Y:S05]  /*0790*/  @!P0 BRA `(.L_x_5) ;  /* 0x0000000000348947 */ /* 0x000fea0003800000 */
[----:B------:R-:W-:Y:S02]  /*07a0*/  ISETP.NE.AND P0, PT, R32, 0x7ff00000, PT ;  /* 0x7ff000002000780c */ /* 0x000fe40003f05270 */
[----:B------:R-:W-:Y:S02]  /*07b0*/  LOP3.LUT R27, R17, 0x80000000, R15, 0x48, !PT ;  /* 0x80000000111b7812 */ /* 0x000fe400078e480f */
[----:B------:R-:W-:-:S13]  /*07c0*/  ISETP.EQ.OR P0, PT, R31, RZ, !P0 ;  /* 0x000000ff1f00720c */ /* 0x000fda0004702670 */
[----:B------:R-:W-:Y:S01]  /*07d0*/  @P0 LOP3.LUT R2, R27, 0x7ff00000, RZ, 0xfc, !PT ;  /* 0x7ff000001b020812 */ /* 0x000fe200078efcff */
[----:B------:R-:W-:Y:S02]  /*07e0*/  @!P0 IMAD.MOV.U32 R26, RZ, RZ, RZ ;  /* 0x000000ffff1a8224 */ /* 0x000fe400078e00ff */
[----:B------:R-:W-:Y:S02]  /*07f0*/  @P0 IMAD.MOV.U32 R26, RZ, RZ, RZ ;  /* 0x000000ffff1a0224 */ /* 0x000fe400078e00ff */
[----:B------:R-:W-:Y:S01]  /*0800*/  @P0 IMAD.MOV.U32 R27, RZ, RZ, R2 ;  /* 0x000000ffff1b0224 */ /* 0x000fe200078e0002 */
[----:B------:R-:W-:Y:S06]  /*0810*/  BRA `(.L_x_5) ;  /* 0x0000000000147947 */ /* 0x000fec0003800000 */
.L_x_7:
[----:B------:R-:W-:Y:S01]  /*0820*/  LOP3.LUT R27, R15, 0x80000, RZ, 0xfc, !PT ;  /* 0x000800000f1b7812 */ /* 0x000fe200078efcff */
[----:B------:R-:W-:Y:S01]  /*0830*/  IMAD.MOV.U32 R26, RZ, RZ, R14 ;  /* 0x000000ffff1a7224 */ /* 0x000fe200078e000e */
[----:B------:R-:W-:Y:S06]  /*0840*/  BRA `(.L_x_5) ;  /* 0x0000000000087947 */ /* 0x000fec0003800000 */
.L_x_6:
[----:B------:R-:W-:Y:S01]  /*0850*/  LOP3.LUT R27, R17, 0x80000, RZ, 0xfc, !PT ;  /* 0x00080000111b7812 */ /* 0x000fe200078efcff */
[----:B------:R-:W-:-:S07]  /*0860*/  IMAD.MOV.U32 R26, RZ, RZ, R16 ;  /* 0x000000ffff1a7224 */ /* 0x000fce00078e0010 */
.L_x_5:
[----:B------:R-:W-:Y:S05]  /*0870*/  BSYNC.RECONVERGENT B1 ;  /* 0x0000000000017941 */ /* 0x000fea0003800200 */
.L_x_3:
[----:B------:R-:W-:Y:S02]  /*0880*/  IMAD.MOV.U32 R31, RZ, RZ, 0x0 ;  /* 0x00000000ff1f7424 */ /* 0x000fe400078e00ff */
[----:B------:R-:W-:Y:S02]  /*0890*/  IMAD.MOV.U32 R2, RZ, RZ, R26 ;  /* 0x000000ffff027224 */ /* 0x000fe400078e001a */
[----:B------:R-:W-:Y:S01]  /*08a0*/  IMAD.MOV.U32 R3, RZ, RZ, R27 ;  /* 0x000000ffff037224 */ /* 0x000fe200078e001b */
[----:B------:R-:W-:Y:S06]  /*08b0*/  RET.REL.NODEC R30 `(_Z8addArrayPKdS0_Pd) ;  /* 0xfffffff41ed07950 */ /* 0x000fec0003c3ffff */
.L_x_8:
[----:B------:R-:W-:-:S00]  /*08c0*/  BRA `(.L_x_8) ;  /* 0xfffffffc00fc7947 */ /* 0x000fc0000383ffff */
[----:B------:R-:W-:-:S00]  /*08d0*/  NOP ;  /* 0x0000000000007918 */ /* 0x000fc00000000000 */
        /* <DEDUP_REMOVED lines=10> */
.L_x_9:


//--------------------- .nv.shared.reserved.0     --------------------------
	.section	.nv.shared.reserved.0,"aw",@nobits
	.weak		__nv_reservedSMEM_offset_0_alias
	.size		__nv_reservedSMEM_offset_0_alias, 0, 64
	.other		__nv_reservedSMEM_offset_0_alias,@"STO_CUDA_RESERVED_SHARED STV_DEFAULT"
__nv_reservedSMEM_offset_0_alias:
	.zero		0
	.zero		64


//--------------------- .nv.constant0._Z8addArrayPKdS0_Pd --------------------------
	.section	.nv.constant0._Z8addArrayPKdS0_Pd,"a",@progbits
	.sectionflags	@""
	.align	4
.nv.constant0._Z8addArrayPKdS0_Pd:
	.zero		920


//--------------------- SYMBOLS --------------------------

	.type		.nv.reservedSmem.offset0,@object
	.size		.nv.reservedSmem.offset0,0x4
